//
// Generated by NVIDIA NVVM Compiler
//
// Compiler Build ID: CL-36424714
// Cuda compilation tools, release 13.0, V13.0.88
// Based on NVVM 20.0.0
//

.version 9.0
.target sm_100
.address_size 64

	// .globl	_Z11sgemm_naiveiiifPKfS0_fPf
// _ZZ11sgemm_naiveiiifPKfS0_fPfE2As has been demoted
// _ZZ11sgemm_naiveiiifPKfS0_fPfE2Bs has been demoted

.visible .entry _Z11sgemm_naiveiiifPKfS0_fPf(
	.param .u32 _Z11sgemm_naiveiiifPKfS0_fPf_param_0,
	.param .u32 _Z11sgemm_naiveiiifPKfS0_fPf_param_1,
	.param .u32 _Z11sgemm_naiveiiifPKfS0_fPf_param_2,
	.param .f32 _Z11sgemm_naiveiiifPKfS0_fPf_param_3,
	.param .u64 .ptr .align 1 _Z11sgemm_naiveiiifPKfS0_fPf_param_4,
	.param .u64 .ptr .align 1 _Z11sgemm_naiveiiifPKfS0_fPf_param_5,
	.param .f32 _Z11sgemm_naiveiiifPKfS0_fPf_param_6,
	.param .u64 .ptr .align 1 _Z11sgemm_naiveiiifPKfS0_fPf_param_7
)
{
	.reg .pred 	%p<3>;
	.reg .b32 	%r<32>;
	.reg .b32 	%f<206>;
	.reg .b64 	%rd<27>;
	// demoted variable
	.shared .align 4 .b8 _ZZ11sgemm_naiveiiifPKfS0_fPfE2As[16384];
	// demoted variable
	.shared .align 4 .b8 _ZZ11sgemm_naiveiiifPKfS0_fPfE2Bs[16384];
	ld.param.u32 	%r12, [_Z11sgemm_naiveiiifPKfS0_fPf_param_1];
	ld.param.u32 	%r13, [_Z11sgemm_naiveiiifPKfS0_fPf_param_2];
	ld.param.f32 	%f4, [_Z11sgemm_naiveiiifPKfS0_fPf_param_3];
	ld.param.u64 	%rd8, [_Z11sgemm_naiveiiifPKfS0_fPf_param_4];
	ld.param.u64 	%rd9, [_Z11sgemm_naiveiiifPKfS0_fPf_param_5];
	ld.param.f32 	%f5, [_Z11sgemm_naiveiiifPKfS0_fPf_param_6];
	ld.param.u64 	%rd10, [_Z11sgemm_naiveiiifPKfS0_fPf_param_7];
	mov.u32 	%r14, %ctaid.x;
	mov.u32 	%r1, %ctaid.y;
	mov.u32 	%r2, %tid.x;
	and.b32  	%r3, %r2, 63;
	shr.u32 	%r4, %r2, 6;
	shl.b32 	%r5, %r14, 6;
	setp.lt.s32 	%p1, %r13, 1;
	mov.f32 	%f205, 0f00000000;
	@%p1 bra 	$L__BB0_3;
	mul.lo.s32 	%r16, %r13, %r5;
	mad.lo.s32 	%r17, %r13, %r4, %r3;
	and.b32  	%r18, %r2, 960;
	or.b32  	%r19, %r18, %r3;
	shl.b32 	%r20, %r19, 2;
	mov.u32 	%r21, _ZZ11sgemm_naiveiiifPKfS0_fPfE2As;
	add.s32 	%r6, %r21, %r20;
	mad.lo.s32 	%r22, %r12, %r4, %r3;
	mov.u32 	%r23, _ZZ11sgemm_naiveiiifPKfS0_fPfE2Bs;
	add.s32 	%r7, %r23, %r20;
	shl.b32 	%r24, %r12, 6;
	shl.b32 	%r25, %r2, 2;
	and.b32  	%r26, %r25, 3840;
	add.s32 	%r8, %r21, %r26;
	shl.b32 	%r27, %r3, 2;
	add.s32 	%r9, %r23, %r27;
	mul.wide.s32 	%rd11, %r16, 4;
	mul.wide.u32 	%rd12, %r17, 4;
	add.s64 	%rd13, %rd11, %rd12;
	cvta.to.global.u64 	%rd14, %rd8;
	add.s64 	%rd26, %rd14, %rd13;
	mul.wide.u32 	%rd15, %r1, 256;
	mul.wide.s32 	%rd16, %r22, 4;
	add.s64 	%rd17, %rd15, %rd16;
	cvta.to.global.u64 	%rd18, %rd9;
	add.s64 	%rd25, %rd18, %rd17;
	mul.wide.s32 	%rd3, %r24, 4;
	mov.f32 	%f205, 0f00000000;
	mov.b32 	%r31, 0;
$L__BB0_2:
	ld.global.f32 	%f8, [%rd26];
	st.shared.f32 	[%r6], %f8;
	ld.global.f32 	%f9, [%rd25];
	st.shared.f32 	[%r7], %f9;
	bar.sync 	0;
	ld.shared.f32 	%f10, [%r8];
	ld.shared.f32 	%f11, [%r9];
	fma.rn.f32 	%f12, %f10, %f11, %f205;
	ld.shared.f32 	%f13, [%r8+4];
	ld.shared.f32 	%f14, [%r9+256];
	fma.rn.f32 	%f15, %f13, %f14, %f12;
	ld.shared.f32 	%f16, [%r8+8];
	ld.shared.f32 	%f17, [%r9+512];
	fma.rn.f32 	%f18, %f16, %f17, %f15;
	ld.shared.f32 	%f19, [%r8+12];
	ld.shared.f32 	%f20, [%r9+768];
	fma.rn.f32 	%f21, %f19, %f20, %f18;
	ld.shared.f32 	%f22, [%r8+16];
	ld.shared.f32 	%f23, [%r9+1024];
	fma.rn.f32 	%f24, %f22, %f23, %f21;
	ld.shared.f32 	%f25, [%r8+20];
	ld.shared.f32 	%f26, [%r9+1280];
	fma.rn.f32 	%f27, %f25, %f26, %f24;
	ld.shared.f32 	%f28, [%r8+24];
	ld.shared.f32 	%f29, [%r9+1536];
	fma.rn.f32 	%f30, %f28, %f29, %f27;
	ld.shared.f32 	%f31, [%r8+28];
	ld.shared.f32 	%f32, [%r9+1792];
	fma.rn.f32 	%f33, %f31, %f32, %f30;
	ld.shared.f32 	%f34, [%r8+32];
	ld.shared.f32 	%f35, [%r9+2048];
	fma.rn.f32 	%f36, %f34, %f35, %f33;
	ld.shared.f32 	%f37, [%r8+36];
	ld.shared.f32 	%f38, [%r9+2304];
	fma.rn.f32 	%f39, %f37, %f38, %f36;
	ld.shared.f32 	%f40, [%r8+40];
	ld.shared.f32 	%f41, [%r9+2560];
	fma.rn.f32 	%f42, %f40, %f41, %f39;
	ld.shared.f32 	%f43, [%r8+44];
	ld.shared.f32 	%f44, [%r9+2816];
	fma.rn.f32 	%f45, %f43, %f44, %f42;
	ld.shared.f32 	%f46, [%r8+48];
	ld.shared.f32 	%f47, [%r9+3072];
	fma.rn.f32 	%f48, %f46, %f47, %f45;
	ld.shared.f32 	%f49, [%r8+52];
	ld.shared.f32 	%f50, [%r9+3328];
	fma.rn.f32 	%f51, %f49, %f50, %f48;
	ld.shared.f32 	%f52, [%r8+56];
	ld.shared.f32 	%f53, [%r9+3584];
	fma.rn.f32 	%f54, %f52, %f53, %f51;
	ld.shared.f32 	%f55, [%r8+60];
	ld.shared.f32 	%f56, [%r9+3840];
	fma.rn.f32 	%f57, %f55, %f56, %f54;
	ld.shared.f32 	%f58, [%r8+64];
	ld.shared.f32 	%f59, [%r9+4096];
	fma.rn.f32 	%f60, %f58, %f59, %f57;
	ld.shared.f32 	%f61, [%r8+68];
	ld.shared.f32 	%f62, [%r9+4352];
	fma.rn.f32 	%f63, %f61, %f62, %f60;
	ld.shared.f32 	%f64, [%r8+72];
	ld.shared.f32 	%f65, [%r9+4608];
	fma.rn.f32 	%f66, %f64, %f65, %f63;
	ld.shared.f32 	%f67, [%r8+76];
	ld.shared.f32 	%f68, [%r9+4864];
	fma.rn.f32 	%f69, %f67, %f68, %f66;
	ld.shared.f32 	%f70, [%r8+80];
	ld.shared.f32 	%f71, [%r9+5120];
	fma.rn.f32 	%f72, %f70, %f71, %f69;
	ld.shared.f32 	%f73, [%r8+84];
	ld.shared.f32 	%f74, [%r9+5376];
	fma.rn.f32 	%f75, %f73, %f74, %f72;
	ld.shared.f32 	%f76, [%r8+88];
	ld.shared.f32 	%f77, [%r9+5632];
	fma.rn.f32 	%f78, %f76, %f77, %f75;
	ld.shared.f32 	%f79, [%r8+92];
	ld.shared.f32 	%f80, [%r9+5888];
	fma.rn.f32 	%f81, %f79, %f80, %f78;
	ld.shared.f32 	%f82, [%r8+96];
	ld.shared.f32 	%f83, [%r9+6144];
	fma.rn.f32 	%f84, %f82, %f83, %f81;
	ld.shared.f32 	%f85, [%r8+100];
	ld.shared.f32 	%f86, [%r9+6400];
	fma.rn.f32 	%f87, %f85, %f86, %f84;
	ld.shared.f32 	%f88, [%r8+104];
	ld.shared.f32 	%f89, [%r9+6656];
	fma.rn.f32 	%f90, %f88, %f89, %f87;
	ld.shared.f32 	%f91, [%r8+108];
	ld.shared.f32 	%f92, [%r9+6912];
	fma.rn.f32 	%f93, %f91, %f92, %f90;
	ld.shared.f32 	%f94, [%r8+112];
	ld.shared.f32 	%f95, [%r9+7168];
	fma.rn.f32 	%f96, %f94, %f95, %f93;
	ld.shared.f32 	%f97, [%r8+116];
	ld.shared.f32 	%f98, [%r9+7424];
	fma.rn.f32 	%f99, %f97, %f98, %f96;
	ld.shared.f32 	%f100, [%r8+120];
	ld.shared.f32 	%f101, [%r9+7680];
	fma.rn.f32 	%f102, %f100, %f101, %f99;
	ld.shared.f32 	%f103, [%r8+124];
	ld.shared.f32 	%f104, [%r9+7936];
	fma.rn.f32 	%f105, %f103, %f104, %f102;
	ld.shared.f32 	%f106, [%r8+128];
	ld.shared.f32 	%f107, [%r9+8192];
	fma.rn.f32 	%f108, %f106, %f107, %f105;
	ld.shared.f32 	%f109, [%r8+132];
	ld.shared.f32 	%f110, [%r9+8448];
	fma.rn.f32 	%f111, %f109, %f110, %f108;
	ld.shared.f32 	%f112, [%r8+136];
	ld.shared.f32 	%f113, [%r9+8704];
	fma.rn.f32 	%f114, %f112, %f113, %f111;
	ld.shared.f32 	%f115, [%r8+140];
	ld.shared.f32 	%f116, [%r9+8960];
	fma.rn.f32 	%f117, %f115, %f116, %f114;
	ld.shared.f32 	%f118, [%r8+144];
	ld.shared.f32 	%f119, [%r9+9216];
	fma.rn.f32 	%f120, %f118, %f119, %f117;
	ld.shared.f32 	%f121, [%r8+148];
	ld.shared.f32 	%f122, [%r9+9472];
	fma.rn.f32 	%f123, %f121, %f122, %f120;
	ld.shared.f32 	%f124, [%r8+152];
	ld.shared.f32 	%f125, [%r9+9728];
	fma.rn.f32 	%f126, %f124, %f125, %f123;
	ld.shared.f32 	%f127, [%r8+156];
	ld.shared.f32 	%f128, [%r9+9984];
	fma.rn.f32 	%f129, %f127, %f128, %f126;
	ld.shared.f32 	%f130, [%r8+160];
	ld.shared.f32 	%f131, [%r9+10240];
	fma.rn.f32 	%f132, %f130, %f131, %f129;
	ld.shared.f32 	%f133, [%r8+164];
	ld.shared.f32 	%f134, [%r9+10496];
	fma.rn.f32 	%f135, %f133, %f134, %f132;
	ld.shared.f32 	%f136, [%r8+168];
	ld.shared.f32 	%f137, [%r9+10752];
	fma.rn.f32 	%f138, %f136, %f137, %f135;
	ld.shared.f32 	%f139, [%r8+172];
	ld.shared.f32 	%f140, [%r9+11008];
	fma.rn.f32 	%f141, %f139, %f140, %f138;
	ld.shared.f32 	%f142, [%r8+176];
	ld.shared.f32 	%f143, [%r9+11264];
	fma.rn.f32 	%f144, %f142, %f143, %f141;
	ld.shared.f32 	%f145, [%r8+180];
	ld.shared.f32 	%f146, [%r9+11520];
	fma.rn.f32 	%f147, %f145, %f146, %f144;
	ld.shared.f32 	%f148, [%r8+184];
	ld.shared.f32 	%f149, [%r9+11776];
	fma.rn.f32 	%f150, %f148, %f149, %f147;
	ld.shared.f32 	%f151, [%r8+188];
	ld.shared.f32 	%f152, [%r9+12032];
	fma.rn.f32 	%f153, %f151, %f152, %f150;
	ld.shared.f32 	%f154, [%r8+192];
	ld.shared.f32 	%f155, [%r9+12288];
	fma.rn.f32 	%f156, %f154, %f155, %f153;
	ld.shared.f32 	%f157, [%r8+196];
	ld.shared.f32 	%f158, [%r9+12544];
	fma.rn.f32 	%f159, %f157, %f158, %f156;
	ld.shared.f32 	%f160, [%r8+200];
	ld.shared.f32 	%f161, [%r9+12800];
	fma.rn.f32 	%f162, %f160, %f161, %f159;
	ld.shared.f32 	%f163, [%r8+204];
	ld.shared.f32 	%f164, [%r9+13056];
	fma.rn.f32 	%f165, %f163, %f164, %f162;
	ld.shared.f32 	%f166, [%r8+208];
	ld.shared.f32 	%f167, [%r9+13312];
	fma.rn.f32 	%f168, %f166, %f167, %f165;
	ld.shared.f32 	%f169, [%r8+212];
	ld.shared.f32 	%f170, [%r9+13568];
	fma.rn.f32 	%f171, %f169, %f170, %f168;
	ld.shared.f32 	%f172, [%r8+216];
	ld.shared.f32 	%f173, [%r9+13824];
	fma.rn.f32 	%f174, %f172, %f173, %f171;
	ld.shared.f32 	%f175, [%r8+220];
	ld.shared.f32 	%f176, [%r9+14080];
	fma.rn.f32 	%f177, %f175, %f176, %f174;
	ld.shared.f32 	%f178, [%r8+224];
	ld.shared.f32 	%f179, [%r9+14336];
	fma.rn.f32 	%f180, %f178, %f179, %f177;
	ld.shared.f32 	%f181, [%r8+228];
	ld.shared.f32 	%f182, [%r9+14592];
	fma.rn.f32 	%f183, %f181, %f182, %f180;
	ld.shared.f32 	%f184, [%r8+232];
	ld.shared.f32 	%f185, [%r9+14848];
	fma.rn.f32 	%f186, %f184, %f185, %f183;
	ld.shared.f32 	%f187, [%r8+236];
	ld.shared.f32 	%f188, [%r9+15104];
	fma.rn.f32 	%f189, %f187, %f188, %f186;
	ld.shared.f32 	%f190, [%r8+240];
	ld.shared.f32 	%f191, [%r9+15360];
	fma.rn.f32 	%f192, %f190, %f191, %f189;
	ld.shared.f32 	%f193, [%r8+244];
	ld.shared.f32 	%f194, [%r9+15616];
	fma.rn.f32 	%f195, %f193, %f194, %f192;
	ld.shared.f32 	%f196, [%r8+248];
	ld.shared.f32 	%f197, [%r9+15872];
	fma.rn.f32 	%f198, %f196, %f197, %f195;
	ld.shared.f32 	%f199, [%r8+252];
	ld.shared.f32 	%f200, [%r9+16128];
	fma.rn.f32 	%f205, %f199, %f200, %f198;
	bar.sync 	0;
	add.s32 	%r31, %r31, 64;
	add.s64 	%rd26, %rd26, 256;
	add.s64 	%rd25, %rd25, %rd3;
	setp.lt.s32 	%p2, %r31, %r13;
	@%p2 bra 	$L__BB0_2;
$L__BB0_3:
	shl.b32 	%r28, %r1, 6;
	mad.lo.s32 	%r29, %r12, %r5, %r28;
	cvt.s64.s32 	%rd19, %r29;
	cvta.to.global.u64 	%rd20, %rd10;
	mad.lo.s32 	%r30, %r12, %r4, %r3;
	cvt.s64.s32 	%rd21, %r30;
	add.s64 	%rd22, %rd19, %rd21;
	shl.b64 	%rd23, %rd22, 2;
	add.s64 	%rd24, %rd20, %rd23;
	ld.global.f32 	%f201, [%rd24];
	mul.f32 	%f202, %f5, %f201;
	fma.rn.f32 	%f203, %f4, %f205, %f202;
	st.global.f32 	[%rd24], %f203;
	ret;

}


// ===== COMPILED SASS (sm_100) =====

	.target	sm_100

	.elftype	@"ET_EXEC"


//--------------------- .note.nv.tkinfo           --------------------------
	.section	.note.nv.tkinfo,"",@"SHT_NOTE"
	.sectionflags	@"SHF_NOTE_NV_TKINFO"
	.tkinfo
        /*0018*/ 	.word	0x00000002
        /*0030*/ 	.string	""
        /*0030*/ 	.string	"ptxas"
        /*0030*/ 	.string	"Cuda compilation tools, release 13.0, V13.0.88"
        /*0030*/ 	.string	"Build cuda_13.0.r13.0/compiler.36424714_0"
        /*0030*/ 	.string	"-arch sm_100 -m 64 "



//--------------------- .note.nv.cuinfo           --------------------------
	.section	.note.nv.cuinfo,"",@"SHT_NOTE"
	.sectionflags	@"SHF_NOTE_NV_CUINFO"
        /*0018*/ 	.short	0x0002
        /*001a*/ 	.short	0x0064
        /*001c*/ 	.short	0x0082
	.zero		2


//--------------------- .nv.info                  --------------------------
	.section	.nv.info,"",@"SHT_CUDA_INFO"
	.align	4


	//----- nvinfo : EIATTR_REGCOUNT
	.align		4
        /*0000*/ 	.byte	0x04, 0x2f
        /*0002*/ 	.short	(.L_1 - .L_0)
	.align		4
.L_0:
        /*0004*/ 	.word	index@(_Z11sgemm_naiveiiifPKfS0_fPf)
        /*0008*/ 	.word	0x00000020


	//----- nvinfo : EIATTR_FRAME_SIZE
	.align		4
.L_1:
        /*000c*/ 	.byte	0x04, 0x11
        /*000e*/ 	.short	(.L_3 - .L_2)
	.align		4
.L_2:
        /*0010*/ 	.word	index@(_Z11sgemm_naiveiiifPKfS0_fPf)
        /*0014*/ 	.word	0x00000000


	//----- nvinfo : EIATTR_MIN_STACK_SIZE
	.align		4
.L_3:
        /*0018*/ 	.byte	0x04, 0x12
        /*001a*/ 	.short	(.L_5 - .L_4)
	.align		4
.L_4:
        /*001c*/ 	.word	index@(_Z11sgemm_naiveiiifPKfS0_fPf)
        /*0020*/ 	.word	0x00000000
.L_5:


//--------------------- .nv.compat                --------------------------
	.section	.nv.compat,"",@"SHT_CUDA_COMPAT_INFO"
	.align	4
        /*0000*/ 	.byte	0x02, 0x09, 0x00, 0x00, 0x02, 0x02, 0x01, 0x00, 0x02, 0x05, 0x05, 0x00, 0x03, 0x07, 0x01, 0x01
        /*0010*/ 	.byte	0x02, 0x03, 0x00, 0x00, 0x02, 0x06, 0x01, 0x00, 0x04, 0x0b, 0x08, 0x00, 0x09, 0x00, 0x00, 0x00
        /*0020*/ 	.byte	0x00, 0x00, 0x00, 0x00


//--------------------- .nv.info._Z11sgemm_naiveiiifPKfS0_fPf --------------------------
	.section	.nv.info._Z11sgemm_naiveiiifPKfS0_fPf,"",@"SHT_CUDA_INFO"
	.sectionflags	@""
	.align	4


	//----- nvinfo : EIATTR_CUDA_API_VERSION
	.align		4
        /*0000*/ 	.byte	0x04, 0x37
        /*0002*/ 	.short	(.L_7 - .L_6)
.L_6:
        /*0004*/ 	.word	0x00000082


	//----- nvinfo : EIATTR_KPARAM_INFO
	.align		4
.L_7:
        /*0008*/ 	.byte	0x04, 0x17
        /*000a*/ 	.short	(.L_9 - .L_8)
.L_8:
        /*000c*/ 	.word	0x00000000
        /*0010*/ 	.short	0x0007
        /*0012*/ 	.short	0x0028
        /*0014*/ 	.byte	0x00, 0xf5, 0x21, 0x00


	//----- nvinfo : EIATTR_KPARAM_INFO
	.align		4
.L_9:
        /*0018*/ 	.byte	0x04, 0x17
        /*001a*/ 	.short	(.L_11 - .L_10)
.L_10:
        /*001c*/ 	.word	0x00000000
        /*0020*/ 	.short	0x0006
        /*0022*/ 	.short	0x0020
        /*0024*/ 	.byte	0x00, 0xf0, 0x11, 0x00


	//----- nvinfo : EIATTR_KPARAM_INFO
	.align		4
.L_11:
        /*0028*/ 	.byte	0x04, 0x17
        /*002a*/ 	.short	(.L_13 - .L_12)
.L_12:
        /*002c*/ 	.word	0x00000000
        /*0030*/ 	.short	0x0005
        /*0032*/ 	.short	0x0018
        /*0034*/ 	.byte	0x00, 0xf5, 0x21, 0x00


	//----- nvinfo : EIATTR_KPARAM_INFO
	.align		4
.L_13:
        /*0038*/ 	.byte	0x04, 0x17
        /*003a*/ 	.short	(.L_15 - .L_14)
.L_14:
        /*003c*/ 	.word	0x00000000
        /*0040*/ 	.short	0x0004
        /*0042*/ 	.short	0x0010
        /*0044*/ 	.byte	0x00, 0xf5, 0x21, 0x00


	//----- nvinfo : EIATTR_KPARAM_INFO
	.align		4
.L_15:
        /*0048*/ 	.byte	0x04, 0x17
        /*004a*/ 	.short	(.L_17 - .L_16)
.L_16:
        /*004c*/ 	.word	0x00000000
        /*0050*/ 	.short	0x0003
        /*0052*/ 	.short	0x000c
        /*0054*/ 	.byte	0x00, 0xf0, 0x11, 0x00


	//----- nvinfo : EIATTR_KPARAM_INFO
	.align		4
.L_17:
        /*0058*/ 	.byte	0x04, 0x17
        /*005a*/ 	.short	(.L_19 - .L_18)
.L_18:
        /*005c*/ 	.word	0x00000000
        /*0060*/ 	.short	0x0002
        /*0062*/ 	.short	0x0008
        /*0064*/ 	.byte	0x00, 0xf0, 0x11, 0x00


	//----- nvinfo : EIATTR_KPARAM_INFO
	.align		4
.L_19:
        /*0068*/ 	.byte	0x04, 0x17
        /*006a*/ 	.short	(.L_21 - .L_20)
.L_20:
        /*006c*/ 	.word	0x00000000
        /*0070*/ 	.short	0x0001
        /*0072*/ 	.short	0x0004
        /*0074*/ 	.byte	0x00, 0xf0, 0x11, 0x00


	//----- nvinfo : EIATTR_KPARAM_INFO
	.align		4
.L_21:
        /*0078*/ 	.byte	0x04, 0x17
        /*007a*/ 	.short	(.L_23 - .L_22)
.L_22:
        /*007c*/ 	.word	0x00000000
        /*0080*/ 	.short	0x0000
        /*0082*/ 	.short	0x0000
        /*0084*/ 	.byte	0x00, 0xf0, 0x11, 0x00


	//----- nvinfo : EIATTR_SPARSE_MMA_MASK
	.align		4
.L_23:
        /*0088*/ 	.byte	0x03, 0x50
        /*008a*/ 	.short	0x0000


	//----- nvinfo : EIATTR_MAXREG_COUNT
	.align		4
        /*008c*/ 	.byte	0x03, 0x1b
        /*008e*/ 	.short	0x00ff


	//----- nvinfo : EIATTR_NUM_BARRIERS
	.align		4
        /*0090*/ 	.byte	0x02, 0x4c
        /*0092*/ 	.byte	0x01
	.zero		1


	//----- nvinfo : EIATTR_MERCURY_ISA_VERSION
	.align		4
        /*0094*/ 	.byte	0x03, 0x5f
        /*0096*/ 	.short	0x0101


	//----- nvinfo : EIATTR_VRC_CTA_INIT_COUNT
	.align		4
        /*0098*/ 	.byte	0x02, 0x4a
	.zero		1
	.zero		1


	//----- nvinfo : EIATTR_EXIT_INSTR_OFFSETS
	.align		4
        /*009c*/ 	.byte	0x04, 0x1c
        /*009e*/ 	.short	(.L_25 - .L_24)


	//   ....[0]....
.L_24:
        /*00a0*/ 	.word	0x00000d60


	//----- nvinfo : EIATTR_CBANK_PARAM_SIZE
	.align		4
.L_25:
        /*00a4*/ 	.byte	0x03, 0x19
        /*00a6*/ 	.short	0x0030


	//----- nvinfo : EIATTR_PARAM_CBANK
	.align		4
        /*00a8*/ 	.byte	0x04, 0x0a
        /*00aa*/ 	.short	(.L_27 - .L_26)
	.align		4
.L_26:
        /*00ac*/ 	.word	index@(.nv.constant0._Z11sgemm_naiveiiifPKfS0_fPf)
        /*00b0*/ 	.short	0x0380
        /*00b2*/ 	.short	0x0030


	//----- nvinfo : EIATTR_SW_WAR
	.align		4
.L_27:
        /*00b4*/ 	.byte	0x04, 0x36
        /*00b6*/ 	.short	(.L_29 - .L_28)
.L_28:
        /*00b8*/ 	.word	0x00000008
.L_29:


//--------------------- .nv.callgraph             --------------------------
	.section	.nv.callgraph,"",@"SHT_CUDA_CALLGRAPH"
	.align	4
	.sectionentsize	8
	.align		4
        /*0000*/ 	.word	0x00000000
	.align		4
        /*0004*/ 	.word	0xffffffff
	.align		4
        /*0008*/ 	.word	0x00000000
	.align		4
        /*000c*/ 	.word	0xfffffffe
	.align		4
        /*0010*/ 	.word	0x00000000
	.align		4
        /*0014*/ 	.word	0xfffffffd
	.align		4
        /*0018*/ 	.word	0x00000000
	.align		4
        /*001c*/ 	.word	0xfffffffc


//--------------------- .text._Z11sgemm_naiveiiifPKfS0_fPf --------------------------
	.section	.text._Z11sgemm_naiveiiifPKfS0_fPf,"ax",@progbits
	.align	128
        .global         _Z11sgemm_naiveiiifPKfS0_fPf
        .type           _Z11sgemm_naiveiiifPKfS0_fPf,@function
        .size           _Z11sgemm_naiveiiifPKfS0_fPf,(.L_x_3 - _Z11sgemm_naiveiiifPKfS0_fPf)
        .other          _Z11sgemm_naiveiiifPKfS0_fPf,@"STO_CUDA_ENTRY STV_DEFAULT"
_Z11sgemm_naiveiiifPKfS0_fPf:
.text._Z11sgemm_naiveiiifPKfS0_fPf:
[----:B------:R-:W-:Y:S08]  /*0000*/  LDC R1, c[0x0][0x37c] ;  /* 0x0000df00ff017b82 */ /* 0x000ff00000000800 */
[----:B------:R-:W0:Y:S01]  /*0010*/  LDC R0, c[0x0][0x388] ;  /* 0x0000e200ff007b82 */ /* 0x000e220000000800 */
[----:B------:R-:W1:Y:S01]  /*0020*/  S2R R9, SR_TID.X ;  /* 0x0000000000097919 */ /* 0x000e620000002100 */
[----:B------:R-:W2:Y:S01]  /*0030*/  LDCU.64 UR8, c[0x0][0x358] ;  /* 0x00006b00ff0877ac */ /* 0x000ea20008000a00 */
[----:B------:R-:W-:Y:S01]  /*0040*/  HFMA2 R11, -RZ, RZ, 0, 0 ;  /* 0x00000000ff0b7431 */ /* 0x000fe200000001ff */
[----:B------:R-:W3:Y:S04]  /*0050*/  S2R R2, SR_CTAID.Y ;  /* 0x0000000000027919 */ /* 0x000ee80000002600 */
[----:B------:R-:W4:Y:S01]  /*0060*/  S2UR UR5, SR_CTAID.X ;  /* 0x00000000000579c3 */ /* 0x000f220000002500 */
[----:B0-----:R-:W-:Y:S01]  /*0070*/  ISETP.GE.AND P0, PT, R0, 0x1, PT ;  /* 0x000000010000780c */ /* 0x001fe20003f06270 */
[----:B----4-:R-:W-:Y:S01]  /*0080*/  USHF.L.U32 UR5, UR5, 0x6, URZ ;  /* 0x0000000605057899 */ /* 0x010fe200080006ff */
[----:B-1----:R-:W-:-:S02]  /*0090*/  LOP3.LUT R18, R9, 0x3f, RZ, 0xc0, !PT ;  /* 0x0000003f09127812 */ /* 0x002fc400078ec0ff */
[----:B------:R-:W-:-:S09]  /*00a0*/  SHF.R.U32.HI R19, RZ, 0x6, R9 ;  /* 0x00000006ff137819 */ /* 0x000fd20000011609 */
[----:B--23--:R-:W-:Y:S05]  /*00b0*/  @!P0 BRA `(.L_x_0) ;  /* 0x0000000800e88947 */ /* 0x00cfea0003800000 */
[----:B------:R-:W0:Y:S01]  /*00c0*/  LDC R10, c[0x0][0x384] ;  /* 0x0000e100ff0a7b82 */ /* 0x000e220000000800 */
[----:B------:R-:W1:Y:S01]  /*00d0*/  LDCU.128 UR12, c[0x0][0x390] ;  /* 0x00007200ff0c77ac */ /* 0x000e620008000c00 */
[----:B------:R-:W-:Y:S01]  /*00e0*/  IMAD R4, R19, R0, R18 ;  /* 0x0000000013047224 */ /* 0x000fe200078e0212 */
[----:B------:R-:W-:Y:S01]  /*00f0*/  LOP3.LUT R8, R9, 0x3c0, RZ, 0xc0, !PT ;  /* 0x000003c009087812 */ /* 0x000fe200078ec0ff */
[----:B------:R-:W-:Y:S01]  /*0100*/  IMAD R3, R0, UR5, RZ ;  /* 0x0000000500037c24 */ /* 0x000fe2000f8e02ff */
[----:B------:R-:W-:Y:S01]  /*0110*/  UMOV UR4, 0x400 ;  /* 0x0000040000047882 */ /* 0x000fe20000000000 */
[----:B------:R-:W-:Y:S01]  /*0120*/  IMAD.WIDE.U32 R4, R4, 0x4, RZ ;  /* 0x0000000404047825 */ /* 0x000fe200078e00ff */
[----:B------:R-:W-:Y:S01]  /*0130*/  LOP3.LUT R8, R8, 0x3f, R9, 0xf8, !PT ;  /* 0x0000003f08087812 */ /* 0x000fe200078ef809 */
[----:B------:R-:W2:Y:S01]  /*0140*/  S2UR UR6, SR_CgaCtaId ;  /* 0x00000000000679c3 */ /* 0x000ea20000008800 */
[----:B------:R-:W-:Y:S01]  /*0150*/  MOV R11, RZ ;  /* 0x000000ff000b7202 */ /* 0x000fe20000000f00 */
[----:B------:R-:W-:-:S03]  /*0160*/  IMAD.WIDE R4, R3, 0x4, R4 ;  /* 0x0000000403047825 */ /* 0x000fc600078e0204 */
[----:B-1----:R-:W-:-:S04]  /*0170*/  IADD3 R4, P0, PT, R4, UR12, RZ ;  /* 0x0000000c04047c10 */ /* 0x002fc8000ff1e0ff */
[----:B------:R-:W-:Y:S01]  /*0180*/  IADD3.X R3, PT, PT, R5, UR13, RZ, P0, !PT ;  /* 0x0000000d05037c10 */ /* 0x000fe200087fe4ff */
[----:B0-----:R-:W-:-:S04]  /*0190*/  IMAD R6, R19, R10, R18 ;  /* 0x0000000a13067224 */ /* 0x001fc800078e0212 */
[----:B------:R-:W-:Y:S01]  /*01a0*/  IMAD.WIDE R6, R6, 0x4, RZ ;  /* 0x0000000406067825 */ /* 0x000fe200078e02ff */
[----:B--2---:R-:W-:-:S03]  /*01b0*/  ULEA UR7, UR6, UR4, 0x18 ;  /* 0x0000000406077291 */ /* 0x004fc6000f8ec0ff */
[----:B------:R-:W-:Y:S01]  /*01c0*/  IMAD.WIDE.U32 R6, R2, 0x100, R6 ;  /* 0x0000010002067825 */ /* 0x000fe200078e0006 */
[----:B------:R-:W-:Y:S02]  /*01d0*/  UIADD3 UR4, UPT, UPT, UR4, 0x4000, URZ ;  /* 0x0000400004047890 */ /* 0x000fe4000fffe0ff */
[----:B------:R-:W-:Y:S02]  /*01e0*/  LEA R17, R8, UR7, 0x2 ;  /* 0x0000000708117c11 */ /* 0x000fe4000f8e10ff */
[----:B------:R-:W-:Y:S01]  /*01f0*/  ULEA UR4, UR6, UR4, 0x18 ;  /* 0x0000000406047291 */ /* 0x000fe2000f8ec0ff */
[----:B------:R-:W-:Y:S02]  /*0200*/  IADD3 R20, P0, PT, R6, UR14, RZ ;  /* 0x0000000e06147c10 */ /* 0x000fe4000ff1e0ff */
[----:B------:R-:W-:Y:S02]  /*0210*/  SHF.L.U32 R6, R9, 0x2, RZ ;  /* 0x0000000209067819 */ /* 0x000fe400000006ff */
[----:B------:R-:W-:-:S02]  /*0220*/  IADD3.X R21, PT, PT, R7, UR15, RZ, P0, !PT ;  /* 0x0000000f07157c10 */ /* 0x000fc400087fe4ff */
[----:B------:R-:W-:Y:S02]  /*0230*/  LOP3.LUT R6, R6, 0xf00, RZ, 0xc0, !PT ;  /* 0x00000f0006067812 */ /* 0x000fe400078ec0ff */
[----:B------:R-:W-:Y:S02]  /*0240*/  SHF.L.U32 R7, R10, 0x6, RZ ;  /* 0x000000060a077819 */ /* 0x000fe400000006ff */
[----:B------:R-:W-:Y:S02]  /*0250*/  LEA R16, R8, UR4, 0x2 ;  /* 0x0000000408107c11 */ /* 0x000fe4000f8e10ff */
[----:B------:R-:W-:Y:S01]  /*0260*/  LEA R5, R18, UR4, 0x2 ;  /* 0x0000000412057c11 */ /* 0x000fe2000f8e10ff */
[----:B------:R-:W-:-:S06]  /*0270*/  UMOV UR4, URZ ;  /* 0x000000ff00047c82 */ /* 0x000fcc0008000000 */
.L_x_1:
[----:B------:R-:W-:Y:S01]  /*0280*/  MOV R8, R4 ;  /* 0x0000000400087202 */ /* 0x000fe20000000f00 */
[----:B------:R-:W2:Y:S01]  /*0290*/  LDG.E R27, desc[UR8][R20.64] ;  /* 0x00000008141b7981 */ /* 0x000ea2000c1e1900 */
[----:B------:R-:W-:-:S05]  /*02a0*/  MOV R9, R3 ;  /* 0x0000000300097202 */ /* 0x000fca0000000f00 */
[----:B------:R-:W3:Y:S04]  /*02b0*/  LDG.E R22, desc[UR8][R8.64] ;  /* 0x0000000808167981 */ /* 0x000ee8000c1e1900 */
[----:B---3--:R-:W-:Y:S04]  /*02c0*/  STS [R17], R22 ;  /* 0x0000001611007388 */ /* 0x008fe80000000800 */
[----:B--2---:R-:W-:Y:S01]  /*02d0*/  STS [R16], R27 ;  /* 0x0000001b10007388 */ /* 0x004fe20000000800 */
[----:B------:R-:W-:Y:S06]  /*02e0*/  BAR.SYNC.DEFER_BLOCKING 0x0 ;  /* 0x0000000000007b1d */ /* 0x000fec0000010000 */
[----:B------:R-:W-:Y:S04]  /*02f0*/  LDS R10, [R5] ;  /* 0x00000000050a7984 */ /* 0x000fe80000000800 */
[----:B------:R-:W0:Y:S04]  /*0300*/  LDS.128 R12, [R6+UR7] ;  /* 0x00000007060c7984 */ /* 0x000e280008000c00 */
[----:B------:R-:W1:Y:S04]  /*0310*/  LDS R29, [R5+0x100] ;  /* 0x00010000051d7984 */ /* 0x000e680000000800 */
[----:B------:R-:W2:Y:S04]  /*0320*/  LDS R23, [R5+0x200] ;  /* 0x0002000005177984 */ /* 0x000ea80000000800 */
[----:B------:R-:W3:Y:S04]  /*0330*/  LDS R24, [R5+0x300] ;  /* 0x0003000005187984 */ /* 0x000ee80000000800 */
[----:B------:R-:W-:Y:S04]  /*0340*/  LDS R25, [R5+0x400] ;  /* 0x0004000005197984 */ /* 0x000fe80000000800 */
[----:B------:R-:W-:Y:S04]  /*0350*/  LDS R22, [R5+0x500] ;  /* 0x0005000005167984 */ /* 0x000fe80000000800 */
[----:B------:R-:W-:Y:S01]  /*0360*/  LDS R26, [R5+0x3700] ;  /* 0x00370000051a7984 */ /* 0x000fe20000000800 */
[----:B0-----:R-:W-:-:S03]  /*0370*/  FFMA R12, R12, R10, R11 ;  /* 0x0000000a0c0c7223 */ /* 0x001fc6000000000b */
[----:B------:R-:W0:Y:S01]  /*0380*/  LDS.128 R8, [R6+UR7+0x10] ;  /* 0x0000100706087984 */ /* 0x000e220008000c00 */
[----:B-1----:R-:W-:-:S04]  /*0390*/  FFMA R12, R29, R13, R12 ;  /* 0x0000000d1d0c7223 */ /* 0x002fc8000000000c */
[----:B--2---:R-:W-:Y:S02]  /*03a0*/  FFMA R13, R23, R14, R12 ;  /* 0x0000000e170d7223 */ /* 0x004fe4000000000c */
[----:B------:R-:W1:Y:S02]  /*03b0*/  LDS R23, [R5+0x600] ;  /* 0x0006000005177984 */ /* 0x000e640000000800 */
[----:B---3--:R-:W-:Y:S02]  /*03c0*/  FFMA R13, R24, R15, R13 ;  /* 0x0000000f180d7223 */ /* 0x008fe4000000000d */
[----:B------:R-:W2:Y:S02]  /*03d0*/  LDS R24, [R5+0x700] ;  /* 0x0007000005187984 */ /* 0x000ea40000000800 */
[----:B0-----:R-:W-:Y:S02]  /*03e0*/  FFMA R27, R8, R25, R13 ;  /* 0x00000019081b7223 */ /* 0x001fe4000000000d */
[----:B------:R-:W-:Y:S04]  /*03f0*/  LDS R25, [R5+0x800] ;  /* 0x0008000005197984 */ /* 0x000fe80000000800 */
[----:B------:R-:W0:Y:S01]  /*0400*/  LDS.128 R12, [R6+UR7+0x20] ;  /* 0x00002007060c7984 */ /* 0x000e220008000c00 */
[----:B------:R-:W-:-:S03]  /*0410*/  FFMA R8, R22, R9, R27 ;  /* 0x0000000916087223 */ /* 0x000fc6000000001b */
[----:B------:R-:W3:Y:S01]  /*0420*/  LDS R22, [R5+0x900] ;  /* 0x0009000005167984 */ /* 0x000ee20000000800 */
[----:B-1----:R-:W-:-:S03]  /*0430*/  FFMA R9, R23, R10, R8 ;  /* 0x0000000a17097223 */ /* 0x002fc60000000008 */
[----:B------:R-:W1:Y:S01]  /*0440*/  LDS R23, [R5+0xa00] ;  /* 0x000a000005177984 */ /* 0x000e620000000800 */
[----:B--2---:R-:W-:-:S03]  /*0450*/  FFMA R9, R24, R11, R9 ;  /* 0x0000000b18097223 */ /* 0x004fc60000000009 */
[----:B------:R-:W2:Y:S01]  /*0460*/  LDS R24, [R5+0xb00] ;  /* 0x000b000005187984 */ /* 0x000ea20000000800 */
[----:B0-----:R-:W-:-:S03]  /*0470*/  FFMA R27, R12, R25, R9 ;  /* 0x000000190c1b7223 */ /* 0x001fc60000000009 */
[----:B------:R-:W-:Y:S04]  /*0480*/  LDS R25, [R5+0xc00] ;  /* 0x000c000005197984 */ /* 0x000fe80000000800 */
[----:B------:R-:W0:Y:S01]  /*0490*/  LDS.128 R8, [R6+UR7+0x30] ;  /* 0x0000300706087984 */ /* 0x000e220008000c00 */
[----:B---3--:R-:W-:-:S03]  /*04a0*/  FFMA R12, R22, R13, R27 ;  /* 0x0000000d160c7223 */ /* 0x008fc6000000001b */
        /* <DEDUP_REMOVED lines=94> */
[----:B------:R-:W-:Y:S01]  /*0a90*/  LDS R24, [R5+0x3900] ;  /* 0x0039000005187984 */ /* 0x000fe20000000800 */
[----:B0-----:R-:W-:-:S03]  /*0aa0*/  FFMA R27, R8, R25, R13 ;  /* 0x00000019081b7223 */ /* 0x001fc6000000000d */
[----:B------:R-:W-:Y:S04]  /*0ab0*/  LDS R25, [R5+0x3800] ;  /* 0x0038000005197984 */ /* 0x000fe80000000800 */
[----:B------:R-:W0:Y:S01]  /*0ac0*/  LDS.128 R12, [R6+UR7+0xe0] ;  /* 0x0000e007060c7984 */ /* 0x000e220008000c00 */
[----:B---3--:R-:W-:-:S04]  /*0ad0*/  FFMA R22, R22, R9, R27 ;  /* 0x0000000916167223 */ /* 0x008fc8000000001b */
[----:B-1----:R-:W-:Y:S02]  /*0ae0*/  FFMA R9, R23, R10, R22 ;  /* 0x0000000a17097223 */ /* 0x002fe40000000016 */
[----:B------:R-:W1:Y:S02]  /*0af0*/  LDS R23, [R5+0x3a00] ;  /* 0x003a000005177984 */ /* 0x000e640000000800 */
[----:B------:R-:W-:Y:S02]  /*0b00*/  FFMA R9, R26, R11, R9 ;  /* 0x0000000b1a097223 */ /* 0x000fe40000000009 */
[----:B------:R-:W2:Y:S02]  /*0b10*/  LDS R22, [R5+0x3b00] ;  /* 0x003b000005167984 */ /* 0x000ea40000000800 */
[----:B0-----:R-:W-:Y:S02]  /*0b20*/  FFMA R27, R12, R25, R9 ;  /* 0x000000190c1b7223 */ /* 0x001fe40000000009 */
[----:B------:R-:W-:Y:S04]  /*0b30*/  LDS R25, [R5+0x3c00] ;  /* 0x003c000005197984 */ /* 0x000fe80000000800 */
[----:B------:R-:W0:Y:S01]  /*0b40*/  LDS.128 R8, [R6+UR7+0xf0] ;  /* 0x0000f00706087984 */ /* 0x000e220008000c00 */
[----:B------:R-:W-:-:S03]  /*0b50*/  FFMA R24, R24, R13, R27 ;  /* 0x0000000d18187223 */ /* 0x000fc6000000001b */
[----:B------:R-:W3:Y:S04]  /*0b60*/  LDS R27, [R5+0x3d00] ;  /* 0x003d0000051b7984 */ /* 0x000ee80000000800 */
[----:B------:R-:W4:Y:S04]  /*0b70*/  LDS R13, [R5+0x3e00] ;  /* 0x003e0000050d7984 */ /* 0x000f280000000800 */
[----:B------:R-:W5:Y:S01]  /*0b80*/  LDS R12, [R5+0x3f00] ;  /* 0x003f0000050c7984 */ /* 0x000f620000000800 */
[----:B------:R-:W-:Y:S01]  /*0b90*/  UIADD3 UR4, UPT, UPT, UR4, 0x40, URZ ;  /* 0x0000004004047890 */ /* 0x000fe2000fffe0ff */
[----:B-1----:R-:W-:-:S04]  /*0ba0*/  FFMA R23, R23, R14, R24 ;  /* 0x0000000e17177223 */ /* 0x002fc80000000018 */
[----:B--2---:R-:W-:Y:S01]  /*0bb0*/  FFMA R15, R22, R15, R23 ;  /* 0x0000000f160f7223 */ /* 0x004fe20000000017 */
[----:B------:R-:W-:Y:S01]  /*0bc0*/  BAR.SYNC.DEFER_BLOCKING 0x0 ;  /* 0x0000000000007b1d */ /* 0x000fe20000010000 */
[----:B------:R-:W-:Y:S02]  /*0bd0*/  ISETP.LE.AND P0, PT, R0, UR4, PT ;  /* 0x0000000400007c0c */ /* 0x000fe4000bf03270 */
[----:B------:R-:W-:Y:S01]  /*0be0*/  IADD3 R4, P1, PT, R4, 0x100, RZ ;  /* 0x0000010004047810 */ /* 0x000fe20007f3e0ff */
[----:B------:R-:W-:-:S03]  /*0bf0*/  IMAD.WIDE R20, R7, 0x4, R20 ;  /* 0x0000000407147825 */ /* 0x000fc600078e0214 */
[----:B------:R-:W-:Y:S01]  /*0c00*/  IADD3.X R3, PT, PT, RZ, R3, RZ, P1, !PT ;  /* 0x00000003ff037210 */ /* 0x000fe20000ffe4ff */
[----:B0-----:R-:W-:-:S04]  /*0c10*/  FFMA R8, R8, R25, R15 ;  /* 0x0000001908087223 */ /* 0x001fc8000000000f */
[----:B---3--:R-:W-:-:S04]  /*0c20*/  FFMA R8, R27, R9, R8 ;  /* 0x000000091b087223 */ /* 0x008fc80000000008 */
[----:B----4-:R-:W-:-:S04]  /*0c30*/  FFMA R13, R13, R10, R8 ;  /* 0x0000000a0d0d7223 */ /* 0x010fc80000000008 */
[----:B-----5:R-:W-:Y:S01]  /*0c40*/  FFMA R11, R12, R11, R13 ;  /* 0x0000000b0c0b7223 */ /* 0x020fe2000000000d */
[----:B------:R-:W-:Y:S06]  /*0c50*/  @!P0 BRA `(.L_x_1) ;  /* 0xfffffff400888947 */ /* 0x000fec000383ffff */
.L_x_0:
[----:B------:R-:W0:Y:S01]  /*0c60*/  LDC R3, c[0x0][0x384] ;  /* 0x0000e100ff037b82 */ /* 0x000e220000000800 */
[----:B------:R-:W1:Y:S01]  /*0c70*/  LDCU.64 UR6, c[0x0][0x3a8] ;  /* 0x00007500ff0677ac */ /* 0x000e620008000a00 */
[----:B------:R-:W-:Y:S01]  /*0c80*/  SHF.L.U32 R2, R2, 0x6, RZ ;  /* 0x0000000602027819 */ /* 0x000fe200000006ff */
[----:B------:R-:W2:Y:S01]  /*0c90*/  LDCU UR4, c[0x0][0x3a0] ;  /* 0x00007400ff0477ac */ /* 0x000ea20008000800 */
[----:B0-----:R-:W-:-:S03]  /*0ca0*/  IMAD R19, R19, R3, R18 ;  /* 0x0000000313137224 */ /* 0x001fc600078e0212 */
[----:B------:R-:W-:Y:S01]  /*0cb0*/  IMAD R2, R3, UR5, R2 ;  /* 0x0000000503027c24 */ /* 0x000fe2000f8e0202 */
[----:B------:R-:W0:Y:S01]  /*0cc0*/  LDCU UR5, c[0x0][0x38c] ;  /* 0x00007180ff0577ac */ /* 0x000e220008000800 */
[----:B------:R-:W-:-:S03]  /*0cd0*/  SHF.R.S32.HI R3, RZ, 0x1f, R19 ;  /* 0x0000001fff037819 */ /* 0x000fc60000011413 */
[----:B------:R-:W-:-:S04]  /*0ce0*/  IADD3 R0, P0, PT, R19, R2, RZ ;  /* 0x0000000213007210 */ /* 0x000fc80007f1e0ff */
[----:B------:R-:W-:Y:S02]  /*0cf0*/  LEA.HI.X.SX32 R3, R2, R3, 0x1, P0 ;  /* 0x0000000302037211 */ /* 0x000fe400000f0eff */
[----:B-1----:R-:W-:-:S04]  /*0d00*/  LEA R2, P0, R0, UR6, 0x2 ;  /* 0x0000000600027c11 */ /* 0x002fc8000f8010ff */
[----:B------:R-:W-:-:S05]  /*0d10*/  LEA.HI.X R3, R0, UR7, R3, 0x2, P0 ;  /* 0x0000000700037c11 */ /* 0x000fca00080f1403 */
[----:B------:R-:W2:Y:S02]  /*0d20*/  LDG.E R0, desc[UR8][R2.64] ;  /* 0x0000000802007981 */ /* 0x000ea4000c1e1900 */
[----:B--2---:R-:W-:-:S04]  /*0d30*/  FMUL R0, R0, UR4 ;  /* 0x0000000400007c20 */ /* 0x004fc80008400000 */
[----:B0-----:R-:W-:-:S05]  /*0d40*/  FFMA R11, R11, UR5, R0 ;  /* 0x000000050b0b7c23 */ /* 0x001fca0008000000 */
[----:B------:R-:W-:Y:S01]  /*0d50*/  STG.E desc[UR8][R2.64], R11 ;  /* 0x0000000b02007986 */ /* 0x000fe2000c101908 */
[----:B------:R-:W-:Y:S05]  /*0d60*/  EXIT ;  /* 0x000000000000794d */ /* 0x000fea0003800000 */
.L_x_2:
[----:B------:R-:W-:-:S00]  /*0d70*/  BRA `(.L_x_2) ;  /* 0xfffffffc00fc7947 */ /* 0x000fc0000383ffff */
[----:B------:R-:W-:-:S00]  /*0d80*/  NOP ;  /* 0x0000000000007918 */ /* 0x000fc00000000000 */
[----:B------:R-:W-:-:S00]  /*0d90*/  NOP ;  /* 0x0000000000007918 */ /* 0x000fc00000000000 */
[----:B------:R-:W-:-:S00]  /*0da0*/  NOP ;  /* 0x0000000000007918 */ /* 0x000fc00000000000 */
[----:B------:R-:W-:-:S00]  /*0db0*/  NOP ;  /* 0x0000000000007918 */ /* 0x000fc00000000000 */
[----:B------:R-:W-:-:S00]  /*0dc0*/  NOP ;  /* 0x0000000000007918 */ /* 0x000fc00000000000 */
[----:B------:R-:W-:-:S00]  /*0dd0*/  NOP ;  /* 0x0000000000007918 */ /* 0x000fc00000000000 */
[----:B------:R-:W-:-:S00]  /*0de0*/  NOP ;  /* 0x0000000000007918 */ /* 0x000fc00000000000 */
[----:B------:R-:W-:-:S00]  /*0df0*/  NOP ;  /* 0x0000000000007918 */ /* 0x000fc00000000000 */
.L_x_3:


//--------------------- .nv.shared._Z11sgemm_naiveiiifPKfS0_fPf --------------------------
	.section	.nv.shared._Z11sgemm_naiveiiifPKfS0_fPf,"aw",@nobits
	.sectionflags	@""
	.align	4
.nv.shared._Z11sgemm_naiveiiifPKfS0_fPf:
	.zero		33792


//--------------------- .nv.shared.reserved.0     --------------------------
	.section	.nv.shared.reserved.0,"aw",@nobits
	.weak		__nv_reservedSMEM_offset_0_alias
	.size		__nv_reservedSMEM_offset_0_alias, 0, 64
	.other		__nv_reservedSMEM_offset_0_alias,@"STO_CUDA_RESERVED_SHARED STV_DEFAULT"
__nv_reservedSMEM_offset_0_alias:
	.zero		0
	.zero		64


//--------------------- .nv.constant0._Z11sgemm_naiveiiifPKfS0_fPf --------------------------
	.section	.nv.constant0._Z11sgemm_naiveiiifPKfS0_fPf,"a",@progbits
	.sectionflags	@""
	.align	4
.nv.constant0._Z11sgemm_naiveiiifPKfS0_fPf:
	.zero		944


//--------------------- SYMBOLS --------------------------

	.type		.nv.reservedSmem.offset0,@object
	.size		.nv.reservedSmem.offset0,0x4
	.type		.nv.reservedSmem.cap,@object
	.size		.nv.reservedSmem.cap,0x4
